//
// Generated by NVIDIA NVVM Compiler
//
// Compiler Build ID: CL-36424714
// Cuda compilation tools, release 13.0, V13.0.88
// Based on NVVM 20.0.0
//

.version 9.0
.target sm_100
.address_size 64

	// .globl	_Z11conv_2d_texyPfiii
.const .align 4 .b8 filter[256];

.visible .entry _Z11conv_2d_texyPfiii(
	.param .u64 _Z11conv_2d_texyPfiii_param_0,
	.param .u64 .ptr .align 1 _Z11conv_2d_texyPfiii_param_1,
	.param .u32 _Z11conv_2d_texyPfiii_param_2,
	.param .u32 _Z11conv_2d_texyPfiii_param_3,
	.param .u32 _Z11conv_2d_texyPfiii_param_4
)
{
	.reg .pred 	%p<25>;
	.reg .b32 	%r<50>;
	.reg .b32 	%f<99>;
	.reg .b64 	%rd<28>;

	ld.param.u64 	%rd4, [_Z11conv_2d_texyPfiii_param_0];
	ld.param.u64 	%rd5, [_Z11conv_2d_texyPfiii_param_1];
	ld.param.u32 	%r24, [_Z11conv_2d_texyPfiii_param_2];
	ld.param.u32 	%r25, [_Z11conv_2d_texyPfiii_param_3];
	ld.param.u32 	%r26, [_Z11conv_2d_texyPfiii_param_4];
	mov.u32 	%r27, %ctaid.x;
	mov.u32 	%r28, %ntid.x;
	mov.u32 	%r29, %tid.x;
	mad.lo.s32 	%r1, %r27, %r28, %r29;
	mov.u32 	%r30, %ctaid.y;
	mov.u32 	%r31, %ntid.y;
	mov.u32 	%r32, %tid.y;
	mad.lo.s32 	%r2, %r30, %r31, %r32;
	setp.lt.s32 	%p2, %r26, 1;
	mov.f32 	%f97, 0f00000000;
	@%p2 bra 	$L__BB0_25;
	shr.u32 	%r34, %r26, 1;
	sub.s32 	%r3, %r1, %r34;
	sub.s32 	%r4, %r2, %r34;
	setp.gt.s32 	%p3, %r1, -1;
	setp.lt.s32 	%p4, %r1, %r25;
	setp.lt.s32 	%p5, %r2, %r24;
	and.pred  	%p6, %p4, %p5;
	and.pred  	%p1, %p6, %p3;
	and.b32  	%r5, %r26, 3;
	and.b32  	%r6, %r26, 2147483644;
	and.b32  	%r7, %r26, 1;
	neg.s32 	%r8, %r6;
	add.s32 	%r9, %r3, 3;
	mov.f32 	%f97, 0f00000000;
	mov.b32 	%r44, 0;
	not.pred 	%p18, %p1;
	mov.u64 	%rd22, filter;
$L__BB0_2:
	setp.lt.u32 	%p7, %r26, 4;
	add.s32 	%r36, %r4, %r44;
	cvt.rn.f32.s32 	%f2, %r36;
	mul.lo.s32 	%r11, %r44, %r26;
	mov.b32 	%r49, 0;
	@%p7 bra 	$L__BB0_13;
	mul.wide.u32 	%rd6, %r11, 4;
	add.s64 	%rd8, %rd22, %rd6;
	add.s64 	%rd27, %rd8, 12;
	mov.u32 	%r45, %r9;
	mov.u32 	%r46, %r11;
	mov.u32 	%r47, %r8;
$L__BB0_4:
	.pragma "nounroll";
	add.s32 	%r15, %r45, -2;
	mov.f32 	%f86, 0f00000000;
	@%p18 bra 	$L__BB0_6;
	add.s32 	%r37, %r15, -1;
	cvt.rn.f32.s32 	%f35, %r37;
	tex.2d.v4.f32.f32 	{%f36, %f37, %f38, %f39}, [%rd4, {%f35, %f2}];
	mul.wide.u32 	%rd9, %r46, 4;
	add.s64 	%rd11, %rd22, %rd9;
	ld.const.f32 	%f40, [%rd11];
	mul.f32 	%f86, %f36, %f40;
$L__BB0_6:
	add.f32 	%f6, %f97, %f86;
	mov.f32 	%f87, 0f00000000;
	@%p18 bra 	$L__BB0_8;
	cvt.rn.f32.s32 	%f42, %r15;
	tex.2d.v4.f32.f32 	{%f43, %f44, %f45, %f46}, [%rd4, {%f42, %f2}];
	ld.const.f32 	%f47, [%rd27+-8];
	mul.f32 	%f87, %f43, %f47;
$L__BB0_8:
	add.f32 	%f9, %f6, %f87;
	mov.f32 	%f88, 0f00000000;
	@%p18 bra 	$L__BB0_10;
	add.s32 	%r38, %r15, 1;
	cvt.rn.f32.s32 	%f49, %r38;
	tex.2d.v4.f32.f32 	{%f50, %f51, %f52, %f53}, [%rd4, {%f49, %f2}];
	ld.const.f32 	%f54, [%rd27+-4];
	mul.f32 	%f88, %f50, %f54;
$L__BB0_10:
	add.f32 	%f12, %f9, %f88;
	mov.f32 	%f89, 0f00000000;
	@%p18 bra 	$L__BB0_12;
	cvt.rn.f32.s32 	%f56, %r45;
	tex.2d.v4.f32.f32 	{%f57, %f58, %f59, %f60}, [%rd4, {%f56, %f2}];
	ld.const.f32 	%f61, [%rd27];
	mul.f32 	%f89, %f57, %f61;
$L__BB0_12:
	add.f32 	%f97, %f12, %f89;
	add.s32 	%r47, %r47, 4;
	add.s64 	%rd27, %rd27, 16;
	add.s32 	%r46, %r46, 4;
	add.s32 	%r45, %r45, 4;
	setp.ne.s32 	%p12, %r47, 0;
	mov.u32 	%r49, %r6;
	@%p12 bra 	$L__BB0_4;
$L__BB0_13:
	setp.eq.s32 	%p13, %r5, 0;
	@%p13 bra 	$L__BB0_24;
	setp.eq.s32 	%p14, %r5, 1;
	@%p14 bra 	$L__BB0_20;
	add.s32 	%r20, %r3, %r49;
	mov.f32 	%f92, 0f00000000;
	@%p18 bra 	$L__BB0_17;
	cvt.rn.f32.s32 	%f64, %r20;
	tex.2d.v4.f32.f32 	{%f65, %f66, %f67, %f68}, [%rd4, {%f64, %f2}];
	add.s32 	%r39, %r49, %r11;
	mul.wide.u32 	%rd12, %r39, 4;
	add.s64 	%rd14, %rd22, %rd12;
	ld.const.f32 	%f69, [%rd14];
	mul.f32 	%f92, %f65, %f69;
$L__BB0_17:
	add.f32 	%f20, %f97, %f92;
	mov.f32 	%f93, 0f00000000;
	@%p18 bra 	$L__BB0_19;
	add.s32 	%r40, %r20, 1;
	cvt.rn.f32.s32 	%f71, %r40;
	tex.2d.v4.f32.f32 	{%f72, %f73, %f74, %f75}, [%rd4, {%f71, %f2}];
	cvt.u64.u32 	%rd15, %r11;
	cvt.u64.u32 	%rd16, %r49;
	add.s64 	%rd17, %rd16, %rd15;
	shl.b64 	%rd18, %rd17, 2;
	add.s64 	%rd20, %rd22, %rd18;
	ld.const.f32 	%f76, [%rd20+4];
	mul.f32 	%f93, %f72, %f76;
$L__BB0_19:
	add.f32 	%f97, %f20, %f93;
	add.s32 	%r49, %r49, 2;
$L__BB0_20:
	setp.eq.s32 	%p17, %r7, 0;
	@%p17 bra 	$L__BB0_24;
	mov.f32 	%f96, 0f00000000;
	@%p18 bra 	$L__BB0_23;
	add.s32 	%r41, %r3, %r49;
	cvt.rn.f32.s32 	%f78, %r41;
	tex.2d.v4.f32.f32 	{%f79, %f80, %f81, %f82}, [%rd4, {%f78, %f2}];
	add.s32 	%r42, %r49, %r11;
	mul.wide.u32 	%rd21, %r42, 4;
	add.s64 	%rd23, %rd22, %rd21;
	ld.const.f32 	%f83, [%rd23];
	mul.f32 	%f96, %f79, %f83;
$L__BB0_23:
	add.f32 	%f97, %f97, %f96;
$L__BB0_24:
	add.s32 	%r44, %r44, 1;
	setp.ne.s32 	%p19, %r44, %r26;
	@%p19 bra 	$L__BB0_2;
$L__BB0_25:
	setp.lt.s32 	%p20, %r1, 0;
	setp.ge.s32 	%p21, %r1, %r25;
	setp.ge.s32 	%p22, %r2, %r24;
	or.pred  	%p23, %p21, %p22;
	or.pred  	%p24, %p23, %p20;
	@%p24 bra 	$L__BB0_27;
	mad.lo.s32 	%r43, %r25, %r2, %r1;
	cvta.to.global.u64 	%rd24, %rd5;
	mul.wide.s32 	%rd25, %r43, 4;
	add.s64 	%rd26, %rd24, %rd25;
	st.global.f32 	[%rd26], %f97;
$L__BB0_27:
	ret;

}


// ===== COMPILED SASS (sm_100) =====

	.target	sm_100

	.elftype	@"ET_EXEC"


//--------------------- .note.nv.tkinfo           --------------------------
	.section	.note.nv.tkinfo,"",@"SHT_NOTE"
	.sectionflags	@"SHF_NOTE_NV_TKINFO"
	.tkinfo
        /*0018*/ 	.word	0x00000002
        /*0030*/ 	.string	""
        /*0030*/ 	.string	"ptxas"
        /*0030*/ 	.string	"Cuda compilation tools, release 13.0, V13.0.88"
        /*0030*/ 	.string	"Build cuda_13.0.r13.0/compiler.36424714_0"
        /*0030*/ 	.string	"-arch sm_100 -m 64 "



//--------------------- .note.nv.cuinfo           --------------------------
	.section	.note.nv.cuinfo,"",@"SHT_NOTE"
	.sectionflags	@"SHF_NOTE_NV_CUINFO"
        /*0018*/ 	.short	0x0002
        /*001a*/ 	.short	0x0064
        /*001c*/ 	.short	0x0082
	.zero		2


//--------------------- .nv.info                  --------------------------
	.section	.nv.info,"",@"SHT_CUDA_INFO"
	.align	4


	//----- nvinfo : EIATTR_REGCOUNT
	.align		4
        /*0000*/ 	.byte	0x04, 0x2f
        /*0002*/ 	.short	(.L_2 - .L_1)
	.align		4
.L_1:
        /*0004*/ 	.word	index@(_Z11conv_2d_texyPfiii)
        /*0008*/ 	.word	0x0000001e


	//----- nvinfo : EIATTR_FRAME_SIZE
	.align		4
.L_2:
        /*000c*/ 	.byte	0x04, 0x11
        /*000e*/ 	.short	(.L_4 - .L_3)
	.align		4
.L_3:
        /*0010*/ 	.word	index@(_Z11conv_2d_texyPfiii)
        /*0014*/ 	.word	0x00000000


	//----- nvinfo : EIATTR_MIN_STACK_SIZE
	.align		4
.L_4:
        /*0018*/ 	.byte	0x04, 0x12
        /*001a*/ 	.short	(.L_6 - .L_5)
	.align		4
.L_5:
        /*001c*/ 	.word	index@(_Z11conv_2d_texyPfiii)
        /*0020*/ 	.word	0x00000000
.L_6:


//--------------------- .nv.compat                --------------------------
	.section	.nv.compat,"",@"SHT_CUDA_COMPAT_INFO"
	.align	4
        /*0000*/ 	.byte	0x02, 0x09, 0x00, 0x00, 0x02, 0x02, 0x02, 0x00, 0x02, 0x05, 0x05, 0x00, 0x03, 0x07, 0x01, 0x01
        /*0010*/ 	.byte	0x02, 0x03, 0x00, 0x00, 0x02, 0x06, 0x01, 0x00, 0x04, 0x0b, 0x08, 0x00, 0x09, 0x00, 0x00, 0x00
        /*0020*/ 	.byte	0x00, 0x00, 0x00, 0x00


//--------------------- .nv.info._Z11conv_2d_texyPfiii --------------------------
	.section	.nv.info._Z11conv_2d_texyPfiii,"",@"SHT_CUDA_INFO"
	.sectionflags	@""
	.align	4


	//----- nvinfo : EIATTR_CUDA_API_VERSION
	.align		4
        /*0000*/ 	.byte	0x04, 0x37
        /*0002*/ 	.short	(.L_8 - .L_7)
.L_7:
        /*0004*/ 	.word	0x00000082


	//----- nvinfo : EIATTR_KPARAM_INFO
	.align		4
.L_8:
        /*0008*/ 	.byte	0x04, 0x17
        /*000a*/ 	.short	(.L_10 - .L_9)
.L_9:
        /*000c*/ 	.word	0x00000000
        /*0010*/ 	.short	0x0004
        /*0012*/ 	.short	0x0018
        /*0014*/ 	.byte	0x00, 0xf0, 0x11, 0x00


	//----- nvinfo : EIATTR_KPARAM_INFO
	.align		4
.L_10:
        /*0018*/ 	.byte	0x04, 0x17
        /*001a*/ 	.short	(.L_12 - .L_11)
.L_11:
        /*001c*/ 	.word	0x00000000
        /*0020*/ 	.short	0x0003
        /*0022*/ 	.short	0x0014
        /*0024*/ 	.byte	0x00, 0xf0, 0x11, 0x00


	//----- nvinfo : EIATTR_KPARAM_INFO
	.align		4
.L_12:
        /*0028*/ 	.byte	0x04, 0x17
        /*002a*/ 	.short	(.L_14 - .L_13)
.L_13:
        /*002c*/ 	.word	0x00000000
        /*0030*/ 	.short	0x0002
        /*0032*/ 	.short	0x0010
        /*0034*/ 	.byte	0x00, 0xf0, 0x11, 0x00


	//----- nvinfo : EIATTR_KPARAM_INFO
	.align		4
.L_14:
        /*0038*/ 	.byte	0x04, 0x17
        /*003a*/ 	.short	(.L_16 - .L_15)
.L_15:
        /*003c*/ 	.word	0x00000000
        /*0040*/ 	.short	0x0001
        /*0042*/ 	.short	0x0008
        /*0044*/ 	.byte	0x00, 0xf5, 0x21, 0x00


	//----- nvinfo : EIATTR_KPARAM_INFO
	.align		4
.L_16:
        /*0048*/ 	.byte	0x04, 0x17
        /*004a*/ 	.short	(.L_18 - .L_17)
.L_17:
        /*004c*/ 	.word	0x00000000
        /*0050*/ 	.short	0x0000
        /*0052*/ 	.short	0x0000
        /*0054*/ 	.byte	0x00, 0xf0, 0x21, 0x00


	//----- nvinfo : EIATTR_SPARSE_MMA_MASK
	.align		4
.L_18:
        /*0058*/ 	.byte	0x03, 0x50
        /*005a*/ 	.short	0x0000


	//----- nvinfo : EIATTR_MAXREG_COUNT
	.align		4
        /*005c*/ 	.byte	0x03, 0x1b
        /*005e*/ 	.short	0x00ff


	//----- nvinfo : EIATTR_MERCURY_ISA_VERSION
	.align		4
        /*0060*/ 	.byte	0x03, 0x5f
        /*0062*/ 	.short	0x0101


	//----- nvinfo : EIATTR_INT_WARP_WIDE_INSTR_OFFSETS
	.align		4
        /*0064*/ 	.byte	0x04, 0x31
        /*0066*/ 	.short	(.L_20 - .L_19)


	//   ....[0]....
.L_19:
        /*0068*/ 	.word	0x00000290


	//   ....[1]....
        /*006c*/ 	.word	0x00000640


	//----- nvinfo : EIATTR_VRC_CTA_INIT_COUNT
	.align		4
.L_20:
        /*0070*/ 	.byte	0x02, 0x4a
	.zero		1
	.zero		1


	//----- nvinfo : EIATTR_EXIT_INSTR_OFFSETS
	.align		4
        /*0074*/ 	.byte	0x04, 0x1c
        /*0076*/ 	.short	(.L_22 - .L_21)


	//   ....[0]....
.L_21:
        /*0078*/ 	.word	0x00000930


	//   ....[1]....
        /*007c*/ 	.word	0x00000990


	//----- nvinfo : EIATTR_CRS_STACK_SIZE
	.align		4
.L_22:
        /*0080*/ 	.byte	0x04, 0x1e
        /*0082*/ 	.short	(.L_24 - .L_23)
.L_23:
        /*0084*/ 	.word	0x00000000


	//----- nvinfo : EIATTR_CBANK_PARAM_SIZE
	.align		4
.L_24:
        /*0088*/ 	.byte	0x03, 0x19
        /*008a*/ 	.short	0x001c


	//----- nvinfo : EIATTR_PARAM_CBANK
	.align		4
        /*008c*/ 	.byte	0x04, 0x0a
        /*008e*/ 	.short	(.L_26 - .L_25)
	.align		4
.L_25:
        /*0090*/ 	.word	index@(.nv.constant0._Z11conv_2d_texyPfiii)
        /*0094*/ 	.short	0x0380
        /*0096*/ 	.short	0x001c


	//----- nvinfo : EIATTR_SW_WAR
	.align		4
.L_26:
        /*0098*/ 	.byte	0x04, 0x36
        /*009a*/ 	.short	(.L_28 - .L_27)
.L_27:
        /*009c*/ 	.word	0x00000008
.L_28:


//--------------------- .nv.callgraph             --------------------------
	.section	.nv.callgraph,"",@"SHT_CUDA_CALLGRAPH"
	.align	4
	.sectionentsize	8
	.align		4
        /*0000*/ 	.word	0x00000000
	.align		4
        /*0004*/ 	.word	0xffffffff
	.align		4
        /*0008*/ 	.word	0x00000000
	.align		4
        /*000c*/ 	.word	0xfffffffe
	.align		4
        /*0010*/ 	.word	0x00000000
	.align		4
        /*0014*/ 	.word	0xfffffffd
	.align		4
        /*0018*/ 	.word	0x00000000
	.align		4
        /*001c*/ 	.word	0xfffffffc


//--------------------- .nv.constant3             --------------------------
	.section	.nv.constant3,"a",@progbits
	.align	4
.nv.constant3:
	.type		filter,@object
	.size		filter,(.L_0 - filter)
filter:
	.zero		256
.L_0:


//--------------------- .text._Z11conv_2d_texyPfiii --------------------------
	.section	.text._Z11conv_2d_texyPfiii,"ax",@progbits
	.align	128
        .global         _Z11conv_2d_texyPfiii
        .type           _Z11conv_2d_texyPfiii,@function
        .size           _Z11conv_2d_texyPfiii,(.L_x_9 - _Z11conv_2d_texyPfiii)
        .other          _Z11conv_2d_texyPfiii,@"STO_CUDA_ENTRY STV_DEFAULT"
_Z11conv_2d_texyPfiii:
.text._Z11conv_2d_texyPfiii:
[----:B------:R-:W-:Y:S01]  /*0000*/  LDC R1, c[0x0][0x37c] ;  /* 0x0000df00ff017b82 */ /* 0x000fe20000000800 */
[----:B------:R-:W0:Y:S01]  /*0010*/  S2R R0, SR_TID.Y ;  /* 0x0000000000007919 */ /* 0x000e220000002200 */
[----:B------:R-:W1:Y:S06]  /*0020*/  LDCU UR5, c[0x0][0x398] ;  /* 0x00007300ff0577ac */ /* 0x000e6c0008000800 */
[----:B------:R-:W2:Y:S01]  /*0030*/  LDC R8, c[0x0][0x360] ;  /* 0x0000d800ff087b82 */ /* 0x000ea20000000800 */
[----:B------:R-:W2:Y:S07]  /*0040*/  S2R R3, SR_TID.X ;  /* 0x0000000000037919 */ /* 0x000eae0000002100 */
[----:B------:R-:W0:Y:S08]  /*0050*/  S2UR UR6, SR_CTAID.Y ;  /* 0x00000000000679c3 */ /* 0x000e300000002600 */
[----:B------:R-:W0:Y:S01]  /*0060*/  LDC R9, c[0x0][0x364] ;  /* 0x0000d900ff097b82 */ /* 0x000e220000000800 */
[----:B-1----:R-:W-:-:S07]  /*0070*/  UISETP.GE.AND UP0, UPT, UR5, 0x1, UPT ;  /* 0x000000010500788c */ /* 0x002fce000bf06270 */
[----:B------:R-:W2:Y:S01]  /*0080*/  S2UR UR4, SR_CTAID.X ;  /* 0x00000000000479c3 */ /* 0x000ea20000002500 */
[----:B0-----:R-:W-:Y:S02]  /*0090*/  IMAD R9, R9, UR6, R0 ;  /* 0x0000000609097c24 */ /* 0x001fe4000f8e0200 */
[----:B------:R-:W-:Y:S02]  /*00a0*/  HFMA2 R0, -RZ, RZ, 0, 0 ;  /* 0x00000000ff007431 */ /* 0x000fe400000001ff */
[----:B--2---:R-:W-:Y:S01]  /*00b0*/  IMAD R8, R8, UR4, R3 ;  /* 0x0000000408087c24 */ /* 0x004fe2000f8e0203 */
[----:B------:R-:W-:Y:S06]  /*00c0*/  BRA.U !UP0, `(.L_x_0) ;  /* 0x0000000908087547 */ /* 0x000fec000b800000 */
[----:B------:R-:W0:Y:S01]  /*00d0*/  LDCU.64 UR6, c[0x0][0x390] ;  /* 0x00007200ff0677ac */ /* 0x000e220008000a00 */
[----:B------:R-:W-:Y:S01]  /*00e0*/  MOV R0, RZ ;  /* 0x000000ff00007202 */ /* 0x000fe20000000f00 */
[----:B------:R-:W-:Y:S02]  /*00f0*/  USHF.R.U32.HI UR4, URZ, 0x1, UR5 ;  /* 0x00000001ff047899 */ /* 0x000fe40008011605 */
[----:B------:R-:W-:Y:S02]  /*0100*/  ULOP3.LUT UR16, UR5, 0x7ffffffc, URZ, 0xc0, !UPT ;  /* 0x7ffffffc05107892 */ /* 0x000fe4000f8ec0ff */
[----:B------:R-:W-:Y:S02]  /*0110*/  ULOP3.LUT UR5, UR5, 0x3, URZ, 0xc0, !UPT ;  /* 0x0000000305057892 */ /* 0x000fe4000f8ec0ff */
[----:B------:R-:W-:Y:S01]  /*0120*/  VIADD R12, R8, -UR4 ;  /* 0x80000004080c7c36 */ /* 0x000fe20008000000 */
[----:B------:R-:W-:Y:S01]  /*0130*/  UIADD3 UR15, UPT, UPT, -UR16, URZ, URZ ;  /* 0x000000ff100f7290 */ /* 0x000fe2000fffe1ff */
[----:B------:R-:W-:Y:S01]  /*0140*/  VIADD R18, R9, -UR4 ;  /* 0x8000000409127c36 */ /* 0x000fe20008000000 */
[----:B------:R-:W-:-:S02]  /*0150*/  UMOV UR4, URZ ;  /* 0x000000ff00047c82 */ /* 0x000fc40008000000 */
[----:B------:R-:W-:Y:S02]  /*0160*/  IADD3 R13, PT, PT, R12, 0x3, RZ ;  /* 0x000000030c0d7810 */ /* 0x000fe40007ffe0ff */
[----:B0-----:R-:W-:-:S04]  /*0170*/  ISETP.GE.AND P0, PT, R9, UR6, PT ;  /* 0x0000000609007c0c */ /* 0x001fc8000bf06270 */
[----:B------:R-:W-:-:S04]  /*0180*/  ISETP.LT.AND P0, PT, R8, UR7, !P0 ;  /* 0x0000000708007c0c */ /* 0x000fc8000c701270 */
[----:B------:R-:W-:-:S13]  /*0190*/  ISETP.GT.AND P0, PT, R8, -0x1, P0 ;  /* 0xffffffff0800780c */ /* 0x000fda0000704270 */
.L_x_7:
[----:B------:R-:W0:Y:S01]  /*01a0*/  LDCU UR6, c[0x0][0x398] ;  /* 0x00007300ff0677ac */ /* 0x000e220008000800 */
[----:B------:R-:W-:Y:S01]  /*01b0*/  VIADD R3, R18, UR4 ;  /* 0x0000000412037c36 */ /* 0x000fe20008000000 */
[----:B------:R-:W-:-:S04]  /*01c0*/  MOV R5, RZ ;  /* 0x000000ff00057202 */ /* 0x000fc80000000f00 */
[----:B------:R-:W-:Y:S01]  /*01d0*/  I2FP.F32.S32 R3, R3 ;  /* 0x0000000300037245 */ /* 0x000fe20000201400 */
[----:B0-----:R-:W-:Y:S02]  /*01e0*/  UISETP.GE.U32.AND UP1, UPT, UR6, 0x4, UPT ;  /* 0x000000040600788c */ /* 0x001fe4000bf26070 */
[----:B------:R-:W-:Y:S02]  /*01f0*/  UIMAD UR17, UR4, UR6, URZ ;  /* 0x00000006041172a4 */ /* 0x000fe4000f8e02ff */
[----:B------:R-:W-:-:S04]  /*0200*/  UIADD3 UR4, UPT, UPT, UR4, 0x1, URZ ;  /* 0x0000000104047890 */ /* 0x000fc8000fffe0ff */
[----:B------:R-:W-:Y:S01]  /*0210*/  UISETP.NE.AND UP0, UPT, UR4, UR6, UPT ;  /* 0x000000060400728c */ /* 0x000fe2000bf05270 */
[----:B------:R-:W-:Y:S10]  /*0220*/  BRA.U !UP1, `(.L_x_1) ;  /* 0x0000000109ec7547 */ /* 0x000ff4000b800000 */
[----:B------:R-:W-:Y:S01]  /*0230*/  UMOV UR6, 0xc ;  /* 0x0000000c00067882 */ /* 0x000fe20000000000 */
[----:B------:R-:W-:Y:S01]  /*0240*/  IMAD.MOV.U32 R14, RZ, RZ, R13 ;  /* 0x000000ffff0e7224 */ /* 0x000fe200078e000d */
[----:B------:R-:W-:Y:S02]  /*0250*/  UIMAD UR6, UR17, 0x4, UR6 ;  /* 0x00000004110678a4 */ /* 0x000fe4000f8e0206 */
[----:B------:R-:W-:Y:S01]  /*0260*/  MOV R20, UR17 ;  /* 0x0000001100147c02 */ /* 0x000fe20008000f00 */
[----:B------:R-:W-:-:S03]  /*0270*/  UMOV UR14, UR15 ;  /* 0x0000000f000e7c82 */ /* 0x000fc60008000000 */
[----:B------:R-:W-:-:S07]  /*0280*/  IMAD.U32 R15, RZ, RZ, UR6 ;  /* 0x00000006ff0f7e24 */ /* 0x000fce000f8e00ff */
.L_x_2:
[----:B------:R-:W-:Y:S01]  /*0290*/  VOTEU.ANY UP1, P0 ;  /* 0x0000000000ff7886 */ /* 0x000fe20000020100 */
[C---:B------:R-:W-:Y:S01]  /*02a0*/  @P0 IADD3 R2, PT, PT, R14.reuse, -0x3, RZ ;  /* 0xfffffffd0e020810 */ /* 0x040fe20007ffe0ff */
[----:B------:R-:W-:Y:S01]  /*02b0*/  @P0 IMAD.MOV.U32 R22, RZ, RZ, -0x3e000000 ;  /* 0xc2000000ff160424 */ /* 0x000fe200078e00ff */
[C---:B------:R-:W-:Y:S01]  /*02c0*/  IADD3 R10, PT, PT, R14.reuse, -0x2, RZ ;  /* 0xfffffffe0e0a7810 */ /* 0x040fe20007ffe0ff */
[----:B------:R-:W-:Y:S01]  /*02d0*/  @P0 IMAD.MOV.U32 R24, RZ, RZ, -0x3e000000 ;  /* 0xc2000000ff180424 */ /* 0x000fe200078e00ff */
[----:B------:R-:W0:Y:S01]  /*02e0*/  @UP1 LDCU UR6, c[0x0][0x380] ;  /* 0x00007000ff0617ac */ /* 0x000e220008000800 */
[----:B------:R-:W-:Y:S01]  /*02f0*/  @P0 I2FP.F32.S32 R2, R2 ;  /* 0x0000000200020245 */ /* 0x000fe20000201400 */
[--C-:B------:R-:W-:Y:S01]  /*0300*/  IMAD.MOV.U32 R11, RZ, RZ, R3.reuse ;  /* 0x000000ffff0b7224 */ /* 0x100fe200078e0003 */
[----:B------:R-:W-:Y:S01]  /*0310*/  @P0 IADD3 R4, PT, PT, R14, -0x1, RZ ;  /* 0xffffffff0e040810 */ /* 0x000fe20007ffe0ff */
[----:B------:R-:W1:Y:S01]  /*0320*/  @UP1 LDCU UR8, c[0x0][0x380] ;  /* 0x00007000ff0817ac */ /* 0x000e620008000800 */
[----:B------:R-:W-:Y:S01]  /*0330*/  @P0 I2FP.F32.S32 R10, R10 ;  /* 0x0000000a000a0245 */ /* 0x000fe20000201400 */
[----:B------:R-:W-:Y:S01]  /*0340*/  @P0 IMAD.MOV.U32 R26, RZ, RZ, -0x3e000000 ;  /* 0xc2000000ff1a0424 */ /* 0x000fe200078e00ff */
[----:B------:R-:W-:Y:S01]  /*0350*/  @P0 I2FP.F32.S32 R4, R4 ;  /* 0x0000000400040245 */ /* 0x000fe20000201400 */
[----:B------:R-:W2:Y:S01]  /*0360*/  @UP1 LDCU UR10, c[0x0][0x380] ;  /* 0x00007000ff0a17ac */ /* 0x000ea20008000800 */
[----:B------:R-:W-:Y:S01]  /*0370*/  MOV R5, R3 ;  /* 0x0000000300057202 */ /* 0x000fe20000000f00 */
[----:B------:R-:W-:Y:S01]  /*0380*/  IMAD.MOV.U32 R7, RZ, RZ, R3 ;  /* 0x000000ffff077224 */ /* 0x000fe200078e0003 */
[----:B------:R-:W-:Y:S01]  /*0390*/  @P0 I2FP.F32.S32 R6, R14 ;  /* 0x0000000e00060245 */ /* 0x000fe20000201400 */
[----:B------:R-:W3:Y:S01]  /*03a0*/  @UP1 LDCU UR12, c[0x0][0x380] ;  /* 0x00007000ff0c17ac */ /* 0x000ee20008000800 */
[----:B------:R-:W-:Y:S01]  /*03b0*/  @P0 MOV R27, 0xc2000000 ;  /* 0xc2000000001b0802 */ /* 0x000fe20000000f00 */
[----:B------:R-:W-:Y:S01]  /*03c0*/  @UP1 UMOV UR7, URZ ;  /* 0x000000ff00071c82 */ /* 0x000fe20008000000 */
[----:B------:R-:W-:Y:S01]  /*03d0*/  @UP1 UMOV UR9, URZ ;  /* 0x000000ff00091c82 */ /* 0x000fe20008000000 */
[----:B0-----:R-:W5:Y:S01]  /*03e0*/  @P0 TEX.LL RZ, R2, R2, R22, UR6, 2D, 0x1 ;  /* 0x28ff061602020f60 */ /* 0x001f6200089e01ff */
[----:B------:R-:W-:Y:S01]  /*03f0*/  @UP1 UMOV UR11, URZ ;  /* 0x000000ff000b1c82 */ /* 0x000fe20008000000 */
[----:B------:R-:W-:Y:S01]  /*0400*/  @UP1 UMOV UR13, URZ ;  /* 0x000000ff000d1c82 */ /* 0x000fe20008000000 */
[----:B-1----:R-:W5:Y:S01]  /*0410*/  @P0 TEX.LL RZ, R10, R10, R24, UR8, 2D, 0x1 ;  /* 0x28ff08180a0a0f60 */ /* 0x002f6200089e01ff */
[----:B--2---:R0:W5:Y:S01]  /*0420*/  @P0 TEX.LL RZ, R4, R4, R26, UR10, 2D, 0x1 ;  /* 0x28ff0a1a04040f60 */ /* 0x00416200089e01ff */
[----:B---3--:R-:W5:Y:S01]  /*0430*/  @P0 TEX.LL RZ, R6, R6, R27, UR12, 2D, 0x1 ;  /* 0x28ff0c1b06060f60 */ /* 0x008f6200089e01ff */
[C---:B------:R-:W-:Y:S01]  /*0440*/  @P0 SHF.L.U32 R16, R20.reuse, 0x2, RZ ;  /* 0x0000000214100819 */ /* 0x040fe200000006ff */
[----:B------:R1:W2:Y:S01]  /*0450*/  @P0 LDC R21, c[0x3][R15+-0x8] ;  /* 0x00fffe000f150b82 */ /* 0x0002a20000000800 */
[----:B------:R-:W-:Y:S01]  /*0460*/  IMAD.MOV.U32 R17, RZ, RZ, RZ ;  /* 0x000000ffff117224 */ /* 0x000fe200078e00ff */
[----:B------:R-:W-:Y:S01]  /*0470*/  UIADD3 UR14, UPT, UPT, UR14, 0x4, URZ ;  /* 0x000000040e0e7890 */ /* 0x000fe2000fffe0ff */
[----:B------:R-:W-:Y:S01]  /*0480*/  VIADD R20, R20, 0x4 ;  /* 0x0000000414147836 */ /* 0x000fe20000000000 */
[----:B------:R-:W-:-:S02]  /*0490*/  IADD3 R14, PT, PT, R14, 0x4, RZ ;  /* 0x000000040e0e7810 */ /* 0x000fc40007ffe0ff */
[----:B------:R-:W-:Y:S02]  /*04a0*/  UISETP.NE.AND UP1, UPT, UR14, URZ, UPT ;  /* 0x000000ff0e00728c */ /* 0x000fe4000bf25270 */
[----:B------:R-:W3:Y:S08]  /*04b0*/  @P0 LDC R19, c[0x3][R16] ;  /* 0x00c0000010130b82 */ /* 0x000ef00000000800 */
[----:B------:R1:W4:Y:S08]  /*04c0*/  @P0 LDC R23, c[0x3][R15+-0x4] ;  /* 0x00ffff000f170b82 */ /* 0x0003300000000800 */
[----:B------:R1:W4:Y:S01]  /*04d0*/  @P0 LDC R25, c[0x3][R15] ;  /* 0x00c000000f190b82 */ /* 0x0003220000000800 */
[----:B0-----:R-:W-:Y:S01]  /*04e0*/  MOV R5, RZ ;  /* 0x000000ff00057202 */ /* 0x001fe20000000f00 */
[----:B-1----:R-:W-:Y:S01]  /*04f0*/  VIADD R15, R15, 0x10 ;  /* 0x000000100f0f7836 */ /* 0x002fe20000000000 */
[----:B------:R-:W-:-:S04]  /*0500*/  DEPBAR.LE SB5, 0x3 ;  /* 0x0000d0c00000791a */ /* 0x000fc80000000000 */
[----:B---3--:R-:W-:Y:S01]  /*0510*/  @P0 FMUL R17, R2, R19 ;  /* 0x0000001302110220 */ /* 0x008fe20000400000 */
[----:B------:R-:W-:-:S03]  /*0520*/  HFMA2 R2, -RZ, RZ, 0, 0 ;  /* 0x00000000ff027431 */ /* 0x000fc600000001ff */
[----:B------:R-:W-:Y:S01]  /*0530*/  FADD R17, R17, R0 ;  /* 0x0000000011117221 */ /* 0x000fe20000000000 */
[----:B------:R-:W-:Y:S01]  /*0540*/  IMAD.MOV.U32 R0, RZ, RZ, RZ ;  /* 0x000000ffff007224 */ /* 0x000fe200078e00ff */
[----:B------:R-:W-:-:S04]  /*0550*/  DEPBAR.LE SB5, 0x1 ;  /* 0x0000d0400000791a */ /* 0x000fc80000000000 */
[----:B--2---:R-:W-:Y:S01]  /*0560*/  @P0 FMUL R2, R10, R21 ;  /* 0x000000150a020220 */ /* 0x004fe20000400000 */
[----:B----4-:R-:W-:-:S03]  /*0570*/  @P0 FMUL R0, R4, R23 ;  /* 0x0000001704000220 */ /* 0x010fc60000400000 */
[----:B------:R-:W-:Y:S01]  /*0580*/  FADD R17, R17, R2 ;  /* 0x0000000211117221 */ /* 0x000fe20000000000 */
[----:B-----5:R-:W-:-:S03]  /*0590*/  @P0 FMUL R5, R6, R25 ;  /* 0x0000001906050220 */ /* 0x020fc60000400000 */
[----:B------:R-:W-:-:S04]  /*05a0*/  FADD R0, R17, R0 ;  /* 0x0000000011007221 */ /* 0x000fc80000000000 */
[----:B------:R-:W-:Y:S01]  /*05b0*/  FADD R0, R0, R5 ;  /* 0x0000000500007221 */ /* 0x000fe20000000000 */
[----:B------:R-:W-:Y:S06]  /*05c0*/  BRA.U UP1, `(.L_x_2) ;  /* 0xfffffffd01307547 */ /* 0x000fec000b83ffff */
[----:B------:R-:W-:-:S07]  /*05d0*/  MOV R5, UR16 ;  /* 0x0000001000057c02 */ /* 0x000fce0008000f00 */
.L_x_1:
[----:B------:R-:W-:-:S09]  /*05e0*/  UISETP.NE.AND UP1, UPT, UR5, URZ, UPT ;  /* 0x000000ff0500728c */ /* 0x000fd2000bf25270 */
[----:B------:R-:W-:Y:S05]  /*05f0*/  BRA.U !UP1, `(.L_x_3) ;  /* 0x0000000109b87547 */ /* 0x000fea000b800000 */
[----:B------:R-:W0:Y:S01]  /*0600*/  LDCU UR6, c[0x0][0x398] ;  /* 0x00007300ff0677ac */ /* 0x000e220008000800 */
[----:B------:R-:W-:Y:S02]  /*0610*/  UISETP.NE.AND UP2, UPT, UR5, 0x1, UPT ;  /* 0x000000010500788c */ /* 0x000fe4000bf45270 */
[----:B0-----:R-:W-:-:S07]  /*0620*/  ULOP3.LUT UP1, URZ, UR6, 0x1, URZ, 0xc0, !UPT ;  /* 0x0000000106ff7892 */ /* 0x001fce000f82c0ff */
[----:B------:R-:W-:Y:S05]  /*0630*/  BRA.U !UP2, `(.L_x_4) ;  /* 0x000000010a687547 */ /* 0x000fea000b800000 */
[----:B------:R-:W-:Y:S01]  /*0640*/  VOTEU.ANY UP2, P0 ;  /* 0x0000000000ff7886 */ /* 0x000fe20000040100 */
[----:B------:R-:W-:Y:S01]  /*0650*/  IMAD.IADD R2, R12, 0x1, R5 ;  /* 0x000000010c027824 */ /* 0x000fe200078e0205 */
[----:B------:R-:W-:Y:S01]  /*0660*/  @P0 MOV R10, 0xc2000000 ;  /* 0xc2000000000a0802 */ /* 0x000fe20000000f00 */
[----:B------:R-:W-:Y:S01]  /*0670*/  @P0 IMAD.MOV.U32 R16, RZ, RZ, -0x3e000000 ;  /* 0xc2000000ff100424 */ /* 0x000fe200078e00ff */
[----:B------:R-:W-:Y:S01]  /*0680*/  MOV R15, R3 ;  /* 0x00000003000f7202 */ /* 0x000fe20000000f00 */
[----:B------:R-:W0:Y:S01]  /*0690*/  @UP2 LDCU UR6, c[0x0][0x380] ;  /* 0x00007000ff0627ac */ /* 0x000e220008000800 */
[----:B------:R-:W-:Y:S01]  /*06a0*/  @P0 VIADD R4, R2, 0x1 ;  /* 0x0000000102040836 */ /* 0x000fe20000000000 */
[----:B------:R-:W-:Y:S01]  /*06b0*/  @P0 I2FP.F32.S32 R2, R2 ;  /* 0x0000000200020245 */ /* 0x000fe20000201400 */
[----:B------:R-:W1:Y:S03]  /*06c0*/  @UP2 LDCU UR8, c[0x0][0x380] ;  /* 0x00007000ff0827ac */ /* 0x000e660008000800 */
[----:B------:R-:W-:Y:S01]  /*06d0*/  @P0 I2FP.F32.S32 R14, R4 ;  /* 0x00000004000e0245 */ /* 0x000fe20000201400 */
[----:B------:R-:W-:Y:S01]  /*06e0*/  @UP2 UMOV UR7, URZ ;  /* 0x000000ff00072c82 */ /* 0x000fe20008000000 */
[----:B------:R-:W-:Y:S01]  /*06f0*/  @UP2 UMOV UR9, URZ ;  /* 0x000000ff00092c82 */ /* 0x000fe20008000000 */
[----:B0-----:R-:W5:Y:S03]  /*0700*/  @P0 TEX.LL RZ, R2, R2, R10, UR6, 2D, 0x1 ;  /* 0x28ff060a02020f60 */ /* 0x001f6600089e01ff */
[----:B-1----:R-:W5:Y:S01]  /*0710*/  @P0 TEX.LL RZ, R14, R14, R16, UR8, 2D, 0x1 ;  /* 0x28ff08100e0e0f60 */ /* 0x002f6200089e01ff */
[C---:B------:R-:W-:Y:S01]  /*0720*/  @P0 IADD3 R4, PT, PT, R5.reuse, UR17, RZ ;  /* 0x0000001105040c10 */ /* 0x040fe2000fffe0ff */
[C---:B------:R-:W-:Y:S01]  /*0730*/  @P0 VIADD R17, R5.reuse, UR17 ;  /* 0x0000001105110c36 */ /* 0x040fe20008000000 */
[----:B------:R-:W-:Y:S01]  /*0740*/  CS2R R6, SRZ ;  /* 0x0000000000067805 */ /* 0x000fe2000001ff00 */
[----:B------:R-:W-:Y:S01]  /*0750*/  VIADD R5, R5, 0x2 ;  /* 0x0000000205057836 */ /* 0x000fe20000000000 */
[----:B------:R-:W-:-:S02]  /*0760*/  @P0 SHF.L.U32 R4, R4, 0x2, RZ ;  /* 0x0000000204040819 */ /* 0x000fc400000006ff */
[----:B------:R-:W-:Y:S02]  /*0770*/  @P0 SHF.L.U32 R17, R17, 0x2, RZ ;  /* 0x0000000211110819 */ /* 0x000fe400000006ff */
[----:B------:R-:W0:Y:S08]  /*0780*/  @P0 LDC R11, c[0x3][R4] ;  /* 0x00c00000040b0b82 */ /* 0x000e300000000800 */
[----:B------:R-:W1:Y:S01]  /*0790*/  @P0 LDC R17, c[0x3][R17+0x4] ;  /* 0x00c0010011110b82 */ /* 0x000e620000000800 */
[----:B0----5:R-:W-:Y:S01]  /*07a0*/  @P0 FMUL R7, R2, R11 ;  /* 0x0000000b02070220 */ /* 0x021fe20000400000 */
[----:B-1----:R-:W-:-:S03]  /*07b0*/  @P0 FMUL R6, R14, R17 ;  /* 0x000000110e060220 */ /* 0x002fc60000400000 */
[----:B------:R-:W-:-:S04]  /*07c0*/  FADD R7, R0, R7 ;  /* 0x0000000700077221 */ /* 0x000fc80000000000 */
[----:B------:R-:W-:-:S07]  /*07d0*/  FADD R0, R7, R6 ;  /* 0x0000000607007221 */ /* 0x000fce0000000000 */
.L_x_4:
[----:B------:R-:W-:Y:S05]  /*07e0*/  BRA.U !UP1, `(.L_x_3) ;  /* 0x00000001093c7547 */ /* 0x000fea000b800000 */
[----:B------:R-:W-:Y:S01]  /*07f0*/  BSSY.RECONVERGENT B0, `(.L_x_5) ;  /* 0x000000d000007945 */ /* 0x000fe20003800200 */
[----:B------:R-:W-:-:S03]  /*0800*/  HFMA2 R7, -RZ, RZ, 0, 0 ;  /* 0x00000000ff077431 */ /* 0x000fc600000001ff */
[----:B------:R-:W-:Y:S05]  /*0810*/  @!P0 BRA `(.L_x_6) ;  /* 0x0000000000288947 */ /* 0x000fea0003800000 */
[----:B------:R-:W0:Y:S01]  /*0820*/  LDCU UR6, c[0x0][0x380] ;  /* 0x00007000ff0677ac */ /* 0x000e220008000800 */
[----:B------:R-:W-:Y:S01]  /*0830*/  IADD3 R2, PT, PT, R12, R5, RZ ;  /* 0x000000050c027210 */ /* 0x000fe20007ffe0ff */
[----:B------:R-:W-:Y:S01]  /*0840*/  IMAD.MOV.U32 R4, RZ, RZ, -0x3e000000 ;  /* 0xc2000000ff047424 */ /* 0x000fe200078e00ff */
[----:B------:R-:W-:Y:S02]  /*0850*/  UMOV UR7, URZ ;  /* 0x000000ff00077c82 */ /* 0x000fe40008000000 */
[----:B------:R-:W-:-:S06]  /*0860*/  I2FP.F32.S32 R2, R2 ;  /* 0x0000000200027245 */ /* 0x000fcc0000201400 */
[----:B0-----:R-:W5:Y:S01]  /*0870*/  TEX.LL RZ, R2, R2, R4, UR6, 2D, 0x1 ;  /* 0x28ff060402027f60 */ /* 0x001f6200089e01ff */
[----:B------:R-:W-:-:S04]  /*0880*/  IADD3 R5, PT, PT, R5, UR17, RZ ;  /* 0x0000001105057c10 */ /* 0x000fc8000fffe0ff */
[----:B------:R-:W-:-:S06]  /*0890*/  SHF.L.U32 R5, R5, 0x2, RZ ;  /* 0x0000000205057819 */ /* 0x000fcc00000006ff */
[----:B------:R-:W0:Y:S02]  /*08a0*/  LDC R5, c[0x3][R5] ;  /* 0x00c0000005057b82 */ /* 0x000e240000000800 */
[----:B0----5:R-:W-:-:S07]  /*08b0*/  FMUL R7, R2, R5 ;  /* 0x0000000502077220 */ /* 0x021fce0000400000 */
.L_x_6:
[----:B------:R-:W-:Y:S05]  /*08c0*/  BSYNC.RECONVERGENT B0 ;  /* 0x0000000000007941 */ /* 0x000fea0003800200 */
.L_x_5:
[----:B------:R-:W-:-:S07]  /*08d0*/  FADD R0, R0, R7 ;  /* 0x0000000700007221 */ /* 0x000fce0000000000 */
.L_x_3:
[----:B------:R-:W-:Y:S05]  /*08e0*/  BRA.U UP0, `(.L_x_7) ;  /* 0xfffffff9002c7547 */ /* 0x000fea000b83ffff */
.L_x_0:
[----:B------:R-:W0:Y:S02]  /*08f0*/  LDCU.64 UR6, c[0x0][0x390] ;  /* 0x00007200ff0677ac */ /* 0x000e240008000a00 */
[----:B0-----:R-:W-:-:S04]  /*0900*/  ISETP.GE.AND P0, PT, R9, UR6, PT ;  /* 0x0000000609007c0c */ /* 0x001fc8000bf06270 */
[----:B------:R-:W-:-:S04]  /*0910*/  ISETP.GE.OR P0, PT, R8, UR7, P0 ;  /* 0x0000000708007c0c */ /* 0x000fc80008706670 */
[----:B------:R-:W-:-:S13]  /*0920*/  ISETP.LT.OR P0, PT, R8, RZ, P0 ;  /* 0x000000ff0800720c */ /* 0x000fda0000701670 */
[----:B------:R-:W-:Y:S05]  /*0930*/  @P0 EXIT ;  /* 0x000000000000094d */ /* 0x000fea0003800000 */
[----:B------:R-:W0:Y:S01]  /*0940*/  LDC.64 R2, c[0x0][0x388] ;  /* 0x0000e200ff027b82 */ /* 0x000e220000000a00 */
[----:B------:R-:W1:Y:S01]  /*0950*/  LDCU.64 UR4, c[0x0][0x358] ;  /* 0x00006b00ff0477ac */ /* 0x000e620008000a00 */
[----:B------:R-:W-:-:S04]  /*0960*/  IMAD R9, R9, UR7, R8 ;  /* 0x0000000709097c24 */ /* 0x000fc8000f8e0208 */
[----:B0-----:R-:W-:-:S05]  /*0970*/  IMAD.WIDE R2, R9, 0x4, R2 ;  /* 0x0000000409027825 */ /* 0x001fca00078e0202 */
[----:B-1----:R-:W-:Y:S01]  /*0980*/  STG.E desc[UR4][R2.64], R0 ;  /* 0x0000000002007986 */ /* 0x002fe2000c101904 */
[----:B------:R-:W-:Y:S05]  /*0990*/  EXIT ;  /* 0x000000000000794d */ /* 0x000fea0003800000 */
.L_x_8:
[----:B------:R-:W-:-:S00]  /*09a0*/  BRA `(.L_x_8) ;  /* 0xfffffffc00fc7947 */ /* 0x000fc0000383ffff */
[----:B------:R-:W-:-:S00]  /*09b0*/  NOP ;  /* 0x0000000000007918 */ /* 0x000fc00000000000 */
        /* <DEDUP_REMOVED lines=12> */
.L_x_9:


//--------------------- .nv.shared.reserved.0     --------------------------
	.section	.nv.shared.reserved.0,"aw",@nobits
	.weak		__nv_reservedSMEM_offset_0_alias
	.size		__nv_reservedSMEM_offset_0_alias, 0, 64
	.other		__nv_reservedSMEM_offset_0_alias,@"STO_CUDA_RESERVED_SHARED STV_DEFAULT"
__nv_reservedSMEM_offset_0_alias:
	.zero		0
	.zero		64


//--------------------- .nv.constant0._Z11conv_2d_texyPfiii --------------------------
	.section	.nv.constant0._Z11conv_2d_texyPfiii,"a",@progbits
	.sectionflags	@""
	.align	4
.nv.constant0._Z11conv_2d_texyPfiii:
	.zero		924


//--------------------- SYMBOLS --------------------------

	.type		.nv.reservedSmem.offset0,@object
	.size		.nv.reservedSmem.offset0,0x4
